//
// Generated by NVIDIA NVVM Compiler
//
// Compiler Build ID: CL-36424714
// Cuda compilation tools, release 13.0, V13.0.88
// Based on NVVM 20.0.0
//

.version 9.0
.target sm_100
.address_size 64

	// .globl	_Z12mandelKernelPi
.const .align 4 .b8 in_array[8];
.const .align 4 .b8 flo_array[16];

.visible .entry _Z12mandelKernelPi(
	.param .u64 .ptr .align 1 _Z12mandelKernelPi_param_0
)
{
	.reg .pred 	%p<4>;
	.reg .b32 	%r<19>;
	.reg .b32 	%f<20>;
	.reg .b64 	%rd<5>;

	ld.param.u64 	%rd1, [_Z12mandelKernelPi_param_0];
	mov.u32 	%r8, %ctaid.x;
	mov.u32 	%r9, %ntid.x;
	mov.u32 	%r10, %tid.x;
	mad.lo.s32 	%r1, %r8, %r9, %r10;
	mov.u32 	%r11, %ctaid.y;
	mov.u32 	%r12, %ntid.y;
	mov.u32 	%r13, %tid.y;
	mad.lo.s32 	%r2, %r11, %r12, %r13;
	ld.const.f32 	%f9, [flo_array+8];
	cvt.rn.f32.s32 	%f10, %r1;
	ld.const.f32 	%f11, [flo_array];
	fma.rn.f32 	%f1, %f11, %f10, %f9;
	ld.const.f32 	%f12, [flo_array+12];
	cvt.rn.f32.u32 	%f13, %r2;
	ld.const.f32 	%f14, [flo_array+4];
	fma.rn.f32 	%f2, %f14, %f13, %f12;
	ld.const.u32 	%r3, [in_array+4];
	setp.lt.s32 	%p1, %r3, 1;
	mov.b32 	%r18, 0;
	@%p1 bra 	$L__BB0_4;
	mov.b32 	%r17, 0;
	mov.f32 	%f18, %f2;
	mov.f32 	%f19, %f1;
$L__BB0_2:
	mul.f32 	%f5, %f19, %f19;
	mul.f32 	%f6, %f18, %f18;
	add.f32 	%f15, %f5, %f6;
	setp.gt.f32 	%p2, %f15, 0f40800000;
	mov.u32 	%r18, %r17;
	@%p2 bra 	$L__BB0_4;
	sub.f32 	%f16, %f5, %f6;
	add.f32 	%f17, %f19, %f19;
	add.f32 	%f19, %f16, %f1;
	fma.rn.f32 	%f18, %f17, %f18, %f2;
	add.s32 	%r17, %r17, 1;
	setp.ne.s32 	%p3, %r17, %r3;
	mov.u32 	%r18, %r3;
	@%p3 bra 	$L__BB0_2;
$L__BB0_4:
	cvta.to.global.u64 	%rd2, %rd1;
	ld.const.u32 	%r15, [in_array];
	mad.lo.s32 	%r16, %r15, %r2, %r1;
	mul.wide.s32 	%rd3, %r16, 4;
	add.s64 	%rd4, %rd2, %rd3;
	st.global.u32 	[%rd4], %r18;
	ret;

}


// ===== COMPILED SASS (sm_100) =====

	.target	sm_100

	.elftype	@"ET_EXEC"


//--------------------- .note.nv.tkinfo           --------------------------
	.section	.note.nv.tkinfo,"",@"SHT_NOTE"
	.sectionflags	@"SHF_NOTE_NV_TKINFO"
	.tkinfo
        /*0018*/ 	.word	0x00000002
        /*0030*/ 	.string	""
        /*0030*/ 	.string	"ptxas"
        /*0030*/ 	.string	"Cuda compilation tools, release 13.0, V13.0.88"
        /*0030*/ 	.string	"Build cuda_13.0.r13.0/compiler.36424714_0"
        /*0030*/ 	.string	"-arch sm_100 -m 64 "



//--------------------- .note.nv.cuinfo           --------------------------
	.section	.note.nv.cuinfo,"",@"SHT_NOTE"
	.sectionflags	@"SHF_NOTE_NV_CUINFO"
        /*0018*/ 	.short	0x0002
        /*001a*/ 	.short	0x0064
        /*001c*/ 	.short	0x0082
	.zero		2


//--------------------- .nv.info                  --------------------------
	.section	.nv.info,"",@"SHT_CUDA_INFO"
	.align	4


	//----- nvinfo : EIATTR_REGCOUNT
	.align		4
        /*0000*/ 	.byte	0x04, 0x2f
        /*0002*/ 	.short	(.L_3 - .L_2)
	.align		4
.L_2:
        /*0004*/ 	.word	index@(_Z12mandelKernelPi)
        /*0008*/ 	.word	0x00000010


	//----- nvinfo : EIATTR_FRAME_SIZE
	.align		4
.L_3:
        /*000c*/ 	.byte	0x04, 0x11
        /*000e*/ 	.short	(.L_5 - .L_4)
	.align		4
.L_4:
        /*0010*/ 	.word	index@(_Z12mandelKernelPi)
        /*0014*/ 	.word	0x00000000


	//----- nvinfo : EIATTR_MIN_STACK_SIZE
	.align		4
.L_5:
        /*0018*/ 	.byte	0x04, 0x12
        /*001a*/ 	.short	(.L_7 - .L_6)
	.align		4
.L_6:
        /*001c*/ 	.word	index@(_Z12mandelKernelPi)
        /*0020*/ 	.word	0x00000000
.L_7:


//--------------------- .nv.compat                --------------------------
	.section	.nv.compat,"",@"SHT_CUDA_COMPAT_INFO"
	.align	4
        /*0000*/ 	.byte	0x02, 0x09, 0x00, 0x00, 0x02, 0x02, 0x01, 0x00, 0x02, 0x05, 0x05, 0x00, 0x03, 0x07, 0x01, 0x01
        /*0010*/ 	.byte	0x02, 0x03, 0x00, 0x00, 0x02, 0x06, 0x01, 0x00, 0x04, 0x0b, 0x08, 0x00, 0x01, 0x00, 0x00, 0x00
        /*0020*/ 	.byte	0x00, 0x00, 0x00, 0x00


//--------------------- .nv.info._Z12mandelKernelPi --------------------------
	.section	.nv.info._Z12mandelKernelPi,"",@"SHT_CUDA_INFO"
	.sectionflags	@""
	.align	4


	//----- nvinfo : EIATTR_CUDA_API_VERSION
	.align		4
        /*0000*/ 	.byte	0x04, 0x37
        /*0002*/ 	.short	(.L_9 - .L_8)
.L_8:
        /*0004*/ 	.word	0x00000082


	//----- nvinfo : EIATTR_KPARAM_INFO
	.align		4
.L_9:
        /*0008*/ 	.byte	0x04, 0x17
        /*000a*/ 	.short	(.L_11 - .L_10)
.L_10:
        /*000c*/ 	.word	0x00000000
        /*0010*/ 	.short	0x0000
        /*0012*/ 	.short	0x0000
        /*0014*/ 	.byte	0x00, 0xf5, 0x21, 0x00


	//----- nvinfo : EIATTR_SPARSE_MMA_MASK
	.align		4
.L_11:
        /*0018*/ 	.byte	0x03, 0x50
        /*001a*/ 	.short	0x0000


	//----- nvinfo : EIATTR_MAXREG_COUNT
	.align		4
        /*001c*/ 	.byte	0x03, 0x1b
        /*001e*/ 	.short	0x00ff


	//----- nvinfo : EIATTR_MERCURY_ISA_VERSION
	.align		4
        /*0020*/ 	.byte	0x03, 0x5f
        /*0022*/ 	.short	0x0101


	//----- nvinfo : EIATTR_VRC_CTA_INIT_COUNT
	.align		4
        /*0024*/ 	.byte	0x02, 0x4a
	.zero		1
	.zero		1


	//----- nvinfo : EIATTR_EXIT_INSTR_OFFSETS
	.align		4
        /*0028*/ 	.byte	0x04, 0x1c
        /*002a*/ 	.short	(.L_13 - .L_12)


	//   ....[0]....
.L_12:
        /*002c*/ 	.word	0x000002d0


	//----- nvinfo : EIATTR_CRS_STACK_SIZE
	.align		4
.L_13:
        /*0030*/ 	.byte	0x04, 0x1e
        /*0032*/ 	.short	(.L_15 - .L_14)
.L_14:
        /*0034*/ 	.word	0x00000000


	//----- nvinfo : EIATTR_CBANK_PARAM_SIZE
	.align		4
.L_15:
        /*0038*/ 	.byte	0x03, 0x19
        /*003a*/ 	.short	0x0008


	//----- nvinfo : EIATTR_PARAM_CBANK
	.align		4
        /*003c*/ 	.byte	0x04, 0x0a
        /*003e*/ 	.short	(.L_17 - .L_16)
	.align		4
.L_16:
        /*0040*/ 	.word	index@(.nv.constant0._Z12mandelKernelPi)
        /*0044*/ 	.short	0x0380
        /*0046*/ 	.short	0x0008


	//----- nvinfo : EIATTR_SW_WAR
	.align		4
.L_17:
        /*0048*/ 	.byte	0x04, 0x36
        /*004a*/ 	.short	(.L_19 - .L_18)
.L_18:
        /*004c*/ 	.word	0x00000008
.L_19:


//--------------------- .nv.callgraph             --------------------------
	.section	.nv.callgraph,"",@"SHT_CUDA_CALLGRAPH"
	.align	4
	.sectionentsize	8
	.align		4
        /*0000*/ 	.word	0x00000000
	.align		4
        /*0004*/ 	.word	0xffffffff
	.align		4
        /*0008*/ 	.word	0x00000000
	.align		4
        /*000c*/ 	.word	0xfffffffe
	.align		4
        /*0010*/ 	.word	0x00000000
	.align		4
        /*0014*/ 	.word	0xfffffffd
	.align		4
        /*0018*/ 	.word	0x00000000
	.align		4
        /*001c*/ 	.word	0xfffffffc


//--------------------- .nv.constant3             --------------------------
	.section	.nv.constant3,"a",@progbits
	.align	4
.nv.constant3:
	.type		in_array,@object
	.size		in_array,(flo_array - in_array)
in_array:
	.zero		8
	.type		flo_array,@object
	.size		flo_array,(.L_1 - flo_array)
flo_array:
	.zero		16
.L_1:


//--------------------- .text._Z12mandelKernelPi  --------------------------
	.section	.text._Z12mandelKernelPi,"ax",@progbits
	.align	128
        .global         _Z12mandelKernelPi
        .type           _Z12mandelKernelPi,@function
        .size           _Z12mandelKernelPi,(.L_x_4 - _Z12mandelKernelPi)
        .other          _Z12mandelKernelPi,@"STO_CUDA_ENTRY STV_DEFAULT"
_Z12mandelKernelPi:
.text._Z12mandelKernelPi:
[----:B------:R-:W-:Y:S01]  /*0000*/  LDC R1, c[0x0][0x37c] ;  /* 0x0000df00ff017b82 */ /* 0x000fe20000000800 */
[----:B------:R-:W0:Y:S07]  /*0010*/  S2R R2, SR_TID.Y ;  /* 0x0000000000027919 */ /* 0x000e2e0000002200 */
[----:B------:R-:W1:Y:S01]  /*0020*/  LDC R0, c[0x0][0x360] ;  /* 0x0000d800ff007b82 */ /* 0x000e620000000800 */
[----:B------:R-:W2:Y:S01]  /*0030*/  LDCU UR8, c[0x3][0x4] ;  /* 0x00c00080ff0877ac */ /* 0x000ea20008000800 */
[----:B------:R-:W1:Y:S01]  /*0040*/  S2R R3, SR_TID.X ;  /* 0x0000000000037919 */ /* 0x000e620000002100 */
[----:B------:R-:W3:Y:S05]  /*0050*/  LDCU.64 UR6, c[0x3][0x8] ;  /* 0x00c00100ff0677ac */ /* 0x000eea0008000a00 */
[----:B------:R-:W0:Y:S08]  /*0060*/  S2UR UR5, SR_CTAID.Y ;  /* 0x00000000000579c3 */ /* 0x000e300000002600 */
[----:B------:R-:W0:Y:S01]  /*0070*/  LDC R5, c[0x0][0x364] ;  /* 0x0000d900ff057b82 */ /* 0x000e220000000800 */
[----:B--2---:R-:W-:-:S07]  /*0080*/  UISETP.GE.AND UP0, UPT, UR8, 0x1, UPT ;  /* 0x000000010800788c */ /* 0x004fce000bf06270 */
[----:B------:R-:W1:Y:S08]  /*0090*/  S2UR UR4, SR_CTAID.X ;  /* 0x00000000000479c3 */ /* 0x000e700000002500 */
[----:B------:R-:W3:Y:S01]  /*00a0*/  LDC.64 R6, c[0x3][0x10] ;  /* 0x00c00400ff067b82 */ /* 0x000ee20000000a00 */
[----:B0-----:R-:W-:-:S05]  /*00b0*/  IMAD R5, R5, UR5, R2 ;  /* 0x0000000505057c24 */ /* 0x001fca000f8e0202 */
[----:B------:R-:W-:Y:S01]  /*00c0*/  I2FP.F32.U32 R2, R5 ;  /* 0x0000000500027245 */ /* 0x000fe20000201000 */
[----:B-1----:R-:W-:Y:S01]  /*00d0*/  IMAD R0, R0, UR4, R3 ;  /* 0x0000000400007c24 */ /* 0x002fe2000f8e0203 */
[----:B------:R-:W0:Y:S04]  /*00e0*/  LDCU.64 UR4, c[0x0][0x358] ;  /* 0x00006b00ff0477ac */ /* 0x000e280008000a00 */
[----:B------:R-:W-:Y:S01]  /*00f0*/  I2FP.F32.S32 R3, R0 ;  /* 0x0000000000037245 */ /* 0x000fe20000201400 */
[----:B---3--:R-:W-:Y:S01]  /*0100*/  FFMA R2, R2, UR7, R7 ;  /* 0x0000000702027c23 */ /* 0x008fe20008000007 */
[----:B------:R-:W-:-:S03]  /*0110*/  HFMA2 R7, -RZ, RZ, 0, 0 ;  /* 0x00000000ff077431 */ /* 0x000fc600000001ff */
[----:B------:R-:W-:Y:S01]  /*0120*/  FFMA R3, R3, UR6, R6 ;  /* 0x0000000603037c23 */ /* 0x000fe20008000006 */
[----:B------:R-:W-:Y:S06]  /*0130*/  BRA.U !UP0, `(.L_x_0) ;  /* 0x0000000108507547 */ /* 0x000fec000b800000 */
[----:B------:R-:W-:Y:S01]  /*0140*/  BSSY.RECONVERGENT B0, `(.L_x_0) ;  /* 0x0000013000007945 */ /* 0x000fe20003800200 */
[----:B------:R-:W-:Y:S01]  /*0150*/  MOV R7, RZ ;  /* 0x000000ff00077202 */ /* 0x000fe20000000f00 */
[----:B------:R-:W1:Y:S01]  /*0160*/  LDCU UR7, c[0x3][0x4] ;  /* 0x00c00080ff0777ac */ /* 0x000e620008000800 */
[----:B------:R-:W-:Y:S02]  /*0170*/  MOV R9, R2 ;  /* 0x0000000200097202 */ /* 0x000fe40000000f00 */
[----:B------:R-:W-:Y:S01]  /*0180*/  MOV R4, R3 ;  /* 0x0000000300047202 */ /* 0x000fe20000000f00 */
[----:B------:R-:W2:Y:S06]  /*0190*/  LDCU UR8, c[0x3][0x4] ;  /* 0x00c00080ff0877ac */ /* 0x000eac0008000800 */
.L_x_2:
[----:B------:R-:W-:Y:S01]  /*01a0*/  FMUL R6, R4, R4 ;  /* 0x0000000404067220 */ /* 0x000fe20000400000 */
[----:B------:R-:W-:-:S04]  /*01b0*/  FMUL R13, R9, R9 ;  /* 0x00000009090d7220 */ /* 0x000fc80000400000 */
[----:B------:R-:W-:-:S05]  /*01c0*/  FADD R8, R6, R13 ;  /* 0x0000000d06087221 */ /* 0x000fca0000000000 */
[----:B------:R-:W-:-:S13]  /*01d0*/  FSETP.GT.AND P0, PT, R8, 4, PT ;  /* 0x408000000800780b */ /* 0x000fda0003f04000 */
[----:B------:R-:W-:Y:S05]  /*01e0*/  @P0 BRA `(.L_x_1) ;  /* 0x0000000000200947 */ /* 0x000fea0003800000 */
[----:B------:R-:W-:Y:S01]  /*01f0*/  IADD3 R7, PT, PT, R7, 0x1, RZ ;  /* 0x0000000107077810 */ /* 0x000fe20007ffe0ff */
[----:B------:R-:W-:Y:S01]  /*0200*/  FADD R11, R4, R4 ;  /* 0x00000004040b7221 */ /* 0x000fe20000000000 */
[----:B------:R-:W-:Y:S02]  /*0210*/  FADD R4, R6, -R13 ;  /* 0x8000000d06047221 */ /* 0x000fe40000000000 */
[----:B--2---:R-:W-:Y:S01]  /*0220*/  ISETP.NE.AND P0, PT, R7, UR8, PT ;  /* 0x0000000807007c0c */ /* 0x004fe2000bf05270 */
[----:B------:R-:W-:Y:S01]  /*0230*/  FFMA R9, R11, R9, R2 ;  /* 0x000000090b097223 */ /* 0x000fe20000000002 */
[----:B------:R-:W-:-:S11]  /*0240*/  FADD R4, R3, R4 ;  /* 0x0000000403047221 */ /* 0x000fd60000000000 */
[----:B------:R-:W-:Y:S05]  /*0250*/  @P0 BRA `(.L_x_2) ;  /* 0xfffffffc00d00947 */ /* 0x000fea000383ffff */
[----:B-1----:R-:W-:-:S07]  /*0260*/  MOV R7, UR7 ;  /* 0x0000000700077c02 */ /* 0x002fce0008000f00 */
.L_x_1:
[----:B012---:R-:W-:Y:S05]  /*0270*/  BSYNC.RECONVERGENT B0 ;  /* 0x0000000000007941 */ /* 0x007fea0003800200 */
.L_x_0:
[----:B------:R-:W1:Y:S01]  /*0280*/  LDC.64 R2, c[0x0][0x380] ;  /* 0x0000e000ff027b82 */ /* 0x000e620000000a00 */
[----:B------:R-:W2:Y:S02]  /*0290*/  LDCU UR6, c[0x3][URZ] ;  /* 0x00c00000ff0677ac */ /* 0x000ea40008000800 */
[----:B--2---:R-:W-:-:S04]  /*02a0*/  IMAD R5, R5, UR6, R0 ;  /* 0x0000000605057c24 */ /* 0x004fc8000f8e0200 */
[----:B-1----:R-:W-:-:S05]  /*02b0*/  IMAD.WIDE R2, R5, 0x4, R2 ;  /* 0x0000000405027825 */ /* 0x002fca00078e0202 */
[----:B0-----:R-:W-:Y:S01]  /*02c0*/  STG.E desc[UR4][R2.64], R7 ;  /* 0x0000000702007986 */ /* 0x001fe2000c101904 */
[----:B------:R-:W-:Y:S05]  /*02d0*/  EXIT ;  /* 0x000000000000794d */ /* 0x000fea0003800000 */
.L_x_3:
[----:B------:R-:W-:-:S00]  /*02e0*/  BRA `(.L_x_3) ;  /* 0xfffffffc00fc7947 */ /* 0x000fc0000383ffff */
[----:B------:R-:W-:-:S00]  /*02f0*/  NOP ;  /* 0x0000000000007918 */ /* 0x000fc00000000000 */
        /* <DEDUP_REMOVED lines=8> */
.L_x_4:


//--------------------- .nv.shared.reserved.0     --------------------------
	.section	.nv.shared.reserved.0,"aw",@nobits
	.weak		__nv_reservedSMEM_offset_0_alias
	.size		__nv_reservedSMEM_offset_0_alias, 0, 64
	.other		__nv_reservedSMEM_offset_0_alias,@"STO_CUDA_RESERVED_SHARED STV_DEFAULT"
__nv_reservedSMEM_offset_0_alias:
	.zero		0
	.zero		64


//--------------------- .nv.constant0._Z12mandelKernelPi --------------------------
	.section	.nv.constant0._Z12mandelKernelPi,"a",@progbits
	.sectionflags	@""
	.align	4
.nv.constant0._Z12mandelKernelPi:
	.zero		904


//--------------------- SYMBOLS --------------------------

	.type		.nv.reservedSmem.offset0,@object
	.size		.nv.reservedSmem.offset0,0x4
